//
// Generated by NVIDIA NVVM Compiler
//
// Compiler Build ID: CL-36424714
// Cuda compilation tools, release 13.0, V13.0.88
// Based on NVVM 20.0.0
//

.version 9.0
.target sm_100
.address_size 64

	// .globl	_Z5mergev

.visible .entry _Z5mergev()
{


	ret;

}


// ===== COMPILED SASS (sm_100) =====

	.target	sm_100

	.elftype	@"ET_EXEC"


//--------------------- .note.nv.tkinfo           --------------------------
	.section	.note.nv.tkinfo,"",@"SHT_NOTE"
	.sectionflags	@"SHF_NOTE_NV_TKINFO"
	.tkinfo
        /*0018*/ 	.word	0x00000002
        /*0030*/ 	.string	""
        /*0030*/ 	.string	"ptxas"
        /*0030*/ 	.string	"Cuda compilation tools, release 13.0, V13.0.88"
        /*0030*/ 	.string	"Build cuda_13.0.r13.0/compiler.36424714_0"
        /*0030*/ 	.string	"-arch sm_100 -m 64 "



//--------------------- .note.nv.cuinfo           --------------------------
	.section	.note.nv.cuinfo,"",@"SHT_NOTE"
	.sectionflags	@"SHF_NOTE_NV_CUINFO"
        /*0018*/ 	.short	0x0002
        /*001a*/ 	.short	0x0064
        /*001c*/ 	.short	0x0082
	.zero		2


//--------------------- .nv.info                  --------------------------
	.section	.nv.info,"",@"SHT_CUDA_INFO"
	.align	4


	//----- nvinfo : EIATTR_REGCOUNT
	.align		4
        /*0000*/ 	.byte	0x04, 0x2f
        /*0002*/ 	.short	(.L_1 - .L_0)
	.align		4
.L_0:
        /*0004*/ 	.word	index@(_Z5mergev)
        /*0008*/ 	.word	0x00000004


	//----- nvinfo : EIATTR_FRAME_SIZE
	.align		4
.L_1:
        /*000c*/ 	.byte	0x04, 0x11
        /*000e*/ 	.short	(.L_3 - .L_2)
	.align		4
.L_2:
        /*0010*/ 	.word	index@(_Z5mergev)
        /*0014*/ 	.word	0x00000000


	//----- nvinfo : EIATTR_MIN_STACK_SIZE
	.align		4
.L_3:
        /*0018*/ 	.byte	0x04, 0x12
        /*001a*/ 	.short	(.L_5 - .L_4)
	.align		4
.L_4:
        /*001c*/ 	.word	index@(_Z5mergev)
        /*0020*/ 	.word	0x00000000
.L_5:


//--------------------- .nv.compat                --------------------------
	.section	.nv.compat,"",@"SHT_CUDA_COMPAT_INFO"
	.align	4
        /*0000*/ 	.byte	0x02, 0x09, 0x00, 0x00, 0x02, 0x02, 0x01, 0x00, 0x02, 0x05, 0x05, 0x00, 0x03, 0x07, 0x01, 0x01
        /*0010*/ 	.byte	0x02, 0x03, 0x00, 0x00, 0x02, 0x06, 0x01, 0x00, 0x04, 0x0b, 0x08, 0x00, 0x09, 0x00, 0x00, 0x00
        /*0020*/ 	.byte	0x00, 0x00, 0x00, 0x00


//--------------------- .nv.info._Z5mergev        --------------------------
	.section	.nv.info._Z5mergev,"",@"SHT_CUDA_INFO"
	.sectionflags	@""
	.align	4


	//----- nvinfo : EIATTR_CUDA_API_VERSION
	.align		4
        /*0000*/ 	.byte	0x04, 0x37
        /*0002*/ 	.short	(.L_7 - .L_6)
.L_6:
        /*0004*/ 	.word	0x00000082


	//----- nvinfo : EIATTR_SPARSE_MMA_MASK
	.align		4
.L_7:
        /*0008*/ 	.byte	0x03, 0x50
        /*000a*/ 	.short	0x0000


	//----- nvinfo : EIATTR_MAXREG_COUNT
	.align		4
        /*000c*/ 	.byte	0x03, 0x1b
        /*000e*/ 	.short	0x00ff


	//----- nvinfo : EIATTR_MERCURY_ISA_VERSION
	.align		4
        /*0010*/ 	.byte	0x03, 0x5f
        /*0012*/ 	.short	0x0101


	//----- nvinfo : EIATTR_VRC_CTA_INIT_COUNT
	.align		4
        /*0014*/ 	.byte	0x02, 0x4a
	.zero		1
	.zero		1


	//----- nvinfo : EIATTR_EXIT_INSTR_OFFSETS
	.align		4
        /*0018*/ 	.byte	0x04, 0x1c
        /*001a*/ 	.short	(.L_9 - .L_8)


	//   ....[0]....
.L_8:
        /*001c*/ 	.word	0x00000010


	//----- nvinfo : EIATTR_SW_WAR
	.align		4
.L_9:
        /*0020*/ 	.byte	0x04, 0x36
        /*0022*/ 	.short	(.L_11 - .L_10)
.L_10:
        /*0024*/ 	.word	0x00000008
.L_11:


//--------------------- .nv.callgraph             --------------------------
	.section	.nv.callgraph,"",@"SHT_CUDA_CALLGRAPH"
	.align	4
	.sectionentsize	8
	.align		4
        /*0000*/ 	.word	0x00000000
	.align		4
        /*0004*/ 	.word	0xffffffff
	.align		4
        /*0008*/ 	.word	0x00000000
	.align		4
        /*000c*/ 	.word	0xfffffffe
	.align		4
        /*0010*/ 	.word	0x00000000
	.align		4
        /*0014*/ 	.word	0xfffffffd
	.align		4
        /*0018*/ 	.word	0x00000000
	.align		4
        /*001c*/ 	.word	0xfffffffc


//--------------------- .text._Z5mergev           --------------------------
	.section	.text._Z5mergev,"ax",@progbits
	.align	128
        .global         _Z5mergev
        .type           _Z5mergev,@function
        .size           _Z5mergev,(.L_x_1 - _Z5mergev)
        .other          _Z5mergev,@"STO_CUDA_ENTRY STV_DEFAULT"
_Z5mergev:
.text._Z5mergev:
[----:B------:R-:W-:Y:S01]  /*0000*/  LDC R1, c[0x0][0x37c] ;  /* 0x0000df00ff017b82 */ /* 0x000fe20000000800 */
[----:B------:R-:W-:Y:S05]  /*0010*/  EXIT ;  /* 0x000000000000794d */ /* 0x000fea0003800000 */
.L_x_0:
[----:B------:R-:W-:-:S00]  /*0020*/  BRA `(.L_x_0) ;  /* 0xfffffffc00fc7947 */ /* 0x000fc0000383ffff */
[----:B------:R-:W-:-:S00]  /*0030*/  NOP ;  /* 0x0000000000007918 */ /* 0x000fc00000000000 */
        /* <DEDUP_REMOVED lines=12> */
.L_x_1:


//--------------------- .nv.shared.reserved.0     --------------------------
	.section	.nv.shared.reserved.0,"aw",@nobits
	.weak		__nv_reservedSMEM_offset_0_alias
	.size		__nv_reservedSMEM_offset_0_alias, 0, 64
	.other		__nv_reservedSMEM_offset_0_alias,@"STO_CUDA_RESERVED_SHARED STV_DEFAULT"
__nv_reservedSMEM_offset_0_alias:
	.zero		0
	.zero		64


//--------------------- .nv.constant0._Z5mergev   --------------------------
	.section	.nv.constant0._Z5mergev,"a",@progbits
	.sectionflags	@""
	.align	4
.nv.constant0._Z5mergev:
	.zero		896


//--------------------- SYMBOLS --------------------------

	.type		.nv.reservedSmem.offset0,@object
	.size		.nv.reservedSmem.offset0,0x4
